//
// Generated by NVIDIA NVVM Compiler
//
// Compiler Build ID: CL-36424714
// Cuda compilation tools, release 13.0, V13.0.88
// Based on NVVM 20.0.0
//

.version 9.0
.target sm_100
.address_size 64

	// .globl	_Z19hermitian_transposePK6float2PS_ii

.visible .entry _Z19hermitian_transposePK6float2PS_ii(
	.param .u64 .ptr .align 1 _Z19hermitian_transposePK6float2PS_ii_param_0,
	.param .u64 .ptr .align 1 _Z19hermitian_transposePK6float2PS_ii_param_1,
	.param .u32 _Z19hermitian_transposePK6float2PS_ii_param_2,
	.param .u32 _Z19hermitian_transposePK6float2PS_ii_param_3
)
{
	.reg .pred 	%p<4>;
	.reg .b32 	%r<13>;
	.reg .b32 	%f<4>;
	.reg .b64 	%rd<9>;

	ld.param.u64 	%rd1, [_Z19hermitian_transposePK6float2PS_ii_param_0];
	ld.param.u64 	%rd2, [_Z19hermitian_transposePK6float2PS_ii_param_1];
	ld.param.u32 	%r3, [_Z19hermitian_transposePK6float2PS_ii_param_2];
	ld.param.u32 	%r4, [_Z19hermitian_transposePK6float2PS_ii_param_3];
	mov.u32 	%r5, %tid.x;
	mov.u32 	%r6, %ntid.x;
	mov.u32 	%r7, %ctaid.x;
	mad.lo.s32 	%r1, %r6, %r7, %r5;
	mov.u32 	%r8, %tid.y;
	mov.u32 	%r9, %ntid.y;
	mov.u32 	%r10, %ctaid.y;
	mad.lo.s32 	%r2, %r9, %r10, %r8;
	setp.ge.s32 	%p1, %r2, %r4;
	setp.ge.s32 	%p2, %r1, %r3;
	or.pred  	%p3, %p2, %p1;
	@%p3 bra 	$L__BB0_2;
	cvta.to.global.u64 	%rd3, %rd1;
	cvta.to.global.u64 	%rd4, %rd2;
	mad.lo.s32 	%r11, %r3, %r2, %r1;
	mad.lo.s32 	%r12, %r4, %r1, %r2;
	mul.wide.s32 	%rd5, %r11, 8;
	add.s64 	%rd6, %rd3, %rd5;
	ld.global.v2.f32 	{%f1, %f2}, [%rd6];
	mul.wide.s32 	%rd7, %r12, 8;
	add.s64 	%rd8, %rd4, %rd7;
	neg.f32 	%f3, %f2;
	st.global.v2.f32 	[%rd8], {%f1, %f3};
$L__BB0_2:
	ret;

}
	// .globl	_Z19complex_matrix_multPK6float2S1_PS_iii
.visible .entry _Z19complex_matrix_multPK6float2S1_PS_iii(
	.param .u64 .ptr .align 1 _Z19complex_matrix_multPK6float2S1_PS_iii_param_0,
	.param .u64 .ptr .align 1 _Z19complex_matrix_multPK6float2S1_PS_iii_param_1,
	.param .u64 .ptr .align 1 _Z19complex_matrix_multPK6float2S1_PS_iii_param_2,
	.param .u32 _Z19complex_matrix_multPK6float2S1_PS_iii_param_3,
	.param .u32 _Z19complex_matrix_multPK6float2S1_PS_iii_param_4,
	.param .u32 _Z19complex_matrix_multPK6float2S1_PS_iii_param_5
)
{
	.reg .pred 	%p<13>;
	.reg .b32 	%r<43>;
	.reg .b32 	%f<204>;
	.reg .b64 	%rd<53>;

	ld.param.u64 	%rd7, [_Z19complex_matrix_multPK6float2S1_PS_iii_param_0];
	ld.param.u64 	%rd8, [_Z19complex_matrix_multPK6float2S1_PS_iii_param_1];
	ld.param.u64 	%rd6, [_Z19complex_matrix_multPK6float2S1_PS_iii_param_2];
	ld.param.u32 	%r18, [_Z19complex_matrix_multPK6float2S1_PS_iii_param_3];
	ld.param.u32 	%r19, [_Z19complex_matrix_multPK6float2S1_PS_iii_param_4];
	ld.param.u32 	%r20, [_Z19complex_matrix_multPK6float2S1_PS_iii_param_5];
	cvta.to.global.u64 	%rd1, %rd8;
	cvta.to.global.u64 	%rd2, %rd7;
	mov.u32 	%r22, %tid.x;
	mov.u32 	%r23, %ntid.x;
	mov.u32 	%r24, %ctaid.x;
	mad.lo.s32 	%r1, %r23, %r24, %r22;
	mov.u32 	%r25, %tid.y;
	mov.u32 	%r26, %ntid.y;
	mov.u32 	%r27, %ctaid.y;
	mad.lo.s32 	%r28, %r26, %r27, %r25;
	setp.ge.s32 	%p1, %r1, %r18;
	setp.ge.s32 	%p2, %r28, %r20;
	or.pred  	%p3, %p1, %p2;
	@%p3 bra 	$L__BB1_14;
	setp.lt.s32 	%p4, %r19, 1;
	mov.f32 	%f202, 0f00000000;
	mov.f32 	%f203, %f202;
	@%p4 bra 	$L__BB1_13;
	mul.lo.s32 	%r3, %r19, %r28;
	and.b32  	%r4, %r19, 7;
	setp.lt.u32 	%p5, %r19, 8;
	mov.f32 	%f203, 0f00000000;
	mov.b32 	%r41, 0;
	mov.f32 	%f202, %f203;
	@%p5 bra 	$L__BB1_5;
	and.b32  	%r41, %r19, 2147483640;
	neg.s32 	%r39, %r41;
	shl.b32 	%r7, %r18, 3;
	mul.wide.u32 	%rd9, %r3, 8;
	add.s64 	%rd10, %rd9, %rd1;
	add.s64 	%rd52, %rd10, 32;
	mov.f32 	%f203, 0f00000000;
	mul.wide.s32 	%rd13, %r18, 8;
	mov.u32 	%r38, %r1;
$L__BB1_4:
	.pragma "nounroll";
	mul.wide.s32 	%rd11, %r38, 8;
	add.s64 	%rd12, %rd2, %rd11;
	ld.global.v2.f32 	{%f29, %f30}, [%rd12];
	ld.global.v2.f32 	{%f31, %f32}, [%rd52+-32];
	mul.f32 	%f33, %f29, %f31;
	mul.f32 	%f34, %f30, %f32;
	sub.f32 	%f35, %f33, %f34;
	mul.f32 	%f36, %f29, %f32;
	fma.rn.f32 	%f37, %f30, %f31, %f36;
	add.f32 	%f38, %f202, %f35;
	add.f32 	%f39, %f203, %f37;
	add.s64 	%rd14, %rd12, %rd13;
	ld.global.v2.f32 	{%f40, %f41}, [%rd14];
	ld.global.v2.f32 	{%f42, %f43}, [%rd52+-24];
	mul.f32 	%f44, %f40, %f42;
	mul.f32 	%f45, %f41, %f43;
	sub.f32 	%f46, %f44, %f45;
	mul.f32 	%f47, %f40, %f43;
	fma.rn.f32 	%f48, %f41, %f42, %f47;
	add.f32 	%f49, %f38, %f46;
	add.f32 	%f50, %f39, %f48;
	add.s64 	%rd15, %rd14, %rd13;
	ld.global.v2.f32 	{%f51, %f52}, [%rd15];
	ld.global.v2.f32 	{%f53, %f54}, [%rd52+-16];
	mul.f32 	%f55, %f51, %f53;
	mul.f32 	%f56, %f52, %f54;
	sub.f32 	%f57, %f55, %f56;
	mul.f32 	%f58, %f51, %f54;
	fma.rn.f32 	%f59, %f52, %f53, %f58;
	add.f32 	%f60, %f49, %f57;
	add.f32 	%f61, %f50, %f59;
	add.s64 	%rd16, %rd15, %rd13;
	ld.global.v2.f32 	{%f62, %f63}, [%rd16];
	ld.global.v2.f32 	{%f64, %f65}, [%rd52+-8];
	mul.f32 	%f66, %f62, %f64;
	mul.f32 	%f67, %f63, %f65;
	sub.f32 	%f68, %f66, %f67;
	mul.f32 	%f69, %f62, %f65;
	fma.rn.f32 	%f70, %f63, %f64, %f69;
	add.f32 	%f71, %f60, %f68;
	add.f32 	%f72, %f61, %f70;
	add.s64 	%rd17, %rd16, %rd13;
	ld.global.v2.f32 	{%f73, %f74}, [%rd17];
	ld.global.v2.f32 	{%f75, %f76}, [%rd52];
	mul.f32 	%f77, %f73, %f75;
	mul.f32 	%f78, %f74, %f76;
	sub.f32 	%f79, %f77, %f78;
	mul.f32 	%f80, %f73, %f76;
	fma.rn.f32 	%f81, %f74, %f75, %f80;
	add.f32 	%f82, %f71, %f79;
	add.f32 	%f83, %f72, %f81;
	add.s64 	%rd18, %rd17, %rd13;
	ld.global.v2.f32 	{%f84, %f85}, [%rd18];
	ld.global.v2.f32 	{%f86, %f87}, [%rd52+8];
	mul.f32 	%f88, %f84, %f86;
	mul.f32 	%f89, %f85, %f87;
	sub.f32 	%f90, %f88, %f89;
	mul.f32 	%f91, %f84, %f87;
	fma.rn.f32 	%f92, %f85, %f86, %f91;
	add.f32 	%f93, %f82, %f90;
	add.f32 	%f94, %f83, %f92;
	add.s64 	%rd19, %rd18, %rd13;
	ld.global.v2.f32 	{%f95, %f96}, [%rd19];
	ld.global.v2.f32 	{%f97, %f98}, [%rd52+16];
	mul.f32 	%f99, %f95, %f97;
	mul.f32 	%f100, %f96, %f98;
	sub.f32 	%f101, %f99, %f100;
	mul.f32 	%f102, %f95, %f98;
	fma.rn.f32 	%f103, %f96, %f97, %f102;
	add.f32 	%f104, %f93, %f101;
	add.f32 	%f105, %f94, %f103;
	add.s64 	%rd20, %rd19, %rd13;
	ld.global.v2.f32 	{%f106, %f107}, [%rd20];
	ld.global.v2.f32 	{%f108, %f109}, [%rd52+24];
	mul.f32 	%f110, %f106, %f108;
	mul.f32 	%f111, %f107, %f109;
	sub.f32 	%f112, %f110, %f111;
	mul.f32 	%f113, %f106, %f109;
	fma.rn.f32 	%f114, %f107, %f108, %f113;
	add.f32 	%f202, %f104, %f112;
	add.f32 	%f203, %f105, %f114;
	add.s32 	%r39, %r39, 8;
	add.s32 	%r38, %r38, %r7;
	add.s64 	%rd52, %rd52, 64;
	setp.ne.s32 	%p6, %r39, 0;
	@%p6 bra 	$L__BB1_4;
$L__BB1_5:
	setp.eq.s32 	%p7, %r4, 0;
	@%p7 bra 	$L__BB1_13;
	and.b32  	%r13, %r19, 3;
	setp.lt.u32 	%p8, %r4, 4;
	@%p8 bra 	$L__BB1_8;
	mad.lo.s32 	%r30, %r41, %r18, %r1;
	mul.wide.s32 	%rd21, %r30, 8;
	add.s64 	%rd22, %rd2, %rd21;
	ld.global.v2.f32 	{%f116, %f117}, [%rd22];
	add.s32 	%r31, %r41, %r3;
	mul.wide.u32 	%rd23, %r31, 8;
	add.s64 	%rd24, %rd1, %rd23;
	ld.global.v2.f32 	{%f118, %f119}, [%rd24];
	mul.f32 	%f120, %f116, %f118;
	mul.f32 	%f121, %f117, %f119;
	sub.f32 	%f122, %f120, %f121;
	mul.f32 	%f123, %f116, %f119;
	fma.rn.f32 	%f124, %f117, %f118, %f123;
	add.f32 	%f125, %f202, %f122;
	add.f32 	%f126, %f203, %f124;
	mul.wide.s32 	%rd25, %r18, 8;
	add.s64 	%rd26, %rd22, %rd25;
	ld.global.v2.f32 	{%f127, %f128}, [%rd26];
	cvt.u64.u32 	%rd27, %r3;
	cvt.u64.u32 	%rd28, %r41;
	add.s64 	%rd29, %rd28, %rd27;
	shl.b64 	%rd30, %rd29, 3;
	add.s64 	%rd31, %rd1, %rd30;
	ld.global.v2.f32 	{%f129, %f130}, [%rd31+8];
	mul.f32 	%f131, %f127, %f129;
	mul.f32 	%f132, %f128, %f130;
	sub.f32 	%f133, %f131, %f132;
	mul.f32 	%f134, %f127, %f130;
	fma.rn.f32 	%f135, %f128, %f129, %f134;
	add.f32 	%f136, %f125, %f133;
	add.f32 	%f137, %f126, %f135;
	add.s64 	%rd32, %rd26, %rd25;
	ld.global.v2.f32 	{%f138, %f139}, [%rd32];
	ld.global.v2.f32 	{%f140, %f141}, [%rd31+16];
	mul.f32 	%f142, %f138, %f140;
	mul.f32 	%f143, %f139, %f141;
	sub.f32 	%f144, %f142, %f143;
	mul.f32 	%f145, %f138, %f141;
	fma.rn.f32 	%f146, %f139, %f140, %f145;
	add.f32 	%f147, %f136, %f144;
	add.f32 	%f148, %f137, %f146;
	add.s64 	%rd33, %rd32, %rd25;
	ld.global.v2.f32 	{%f149, %f150}, [%rd33];
	ld.global.v2.f32 	{%f151, %f152}, [%rd31+24];
	mul.f32 	%f153, %f149, %f151;
	mul.f32 	%f154, %f150, %f152;
	sub.f32 	%f155, %f153, %f154;
	mul.f32 	%f156, %f149, %f152;
	fma.rn.f32 	%f157, %f150, %f151, %f156;
	add.f32 	%f202, %f147, %f155;
	add.f32 	%f203, %f148, %f157;
	add.s32 	%r41, %r41, 4;
$L__BB1_8:
	setp.eq.s32 	%p9, %r13, 0;
	@%p9 bra 	$L__BB1_13;
	setp.eq.s32 	%p10, %r13, 1;
	@%p10 bra 	$L__BB1_11;
	mad.lo.s32 	%r32, %r41, %r18, %r1;
	mul.wide.s32 	%rd34, %r32, 8;
	add.s64 	%rd35, %rd2, %rd34;
	ld.global.v2.f32 	{%f159, %f160}, [%rd35];
	add.s32 	%r33, %r41, %r3;
	mul.wide.u32 	%rd36, %r33, 8;
	add.s64 	%rd37, %rd1, %rd36;
	ld.global.v2.f32 	{%f161, %f162}, [%rd37];
	mul.f32 	%f163, %f159, %f161;
	mul.f32 	%f164, %f160, %f162;
	sub.f32 	%f165, %f163, %f164;
	mul.f32 	%f166, %f159, %f162;
	fma.rn.f32 	%f167, %f160, %f161, %f166;
	add.f32 	%f168, %f202, %f165;
	add.f32 	%f169, %f203, %f167;
	mul.wide.s32 	%rd38, %r18, 8;
	add.s64 	%rd39, %rd35, %rd38;
	ld.global.v2.f32 	{%f170, %f171}, [%rd39];
	cvt.u64.u32 	%rd40, %r3;
	cvt.u64.u32 	%rd41, %r41;
	add.s64 	%rd42, %rd41, %rd40;
	shl.b64 	%rd43, %rd42, 3;
	add.s64 	%rd44, %rd1, %rd43;
	ld.global.v2.f32 	{%f172, %f173}, [%rd44+8];
	mul.f32 	%f174, %f170, %f172;
	mul.f32 	%f175, %f171, %f173;
	sub.f32 	%f176, %f174, %f175;
	mul.f32 	%f177, %f170, %f173;
	fma.rn.f32 	%f178, %f171, %f172, %f177;
	add.f32 	%f202, %f168, %f176;
	add.f32 	%f203, %f169, %f178;
	add.s32 	%r41, %r41, 2;
$L__BB1_11:
	and.b32  	%r34, %r19, 1;
	setp.eq.b32 	%p11, %r34, 1;
	not.pred 	%p12, %p11;
	@%p12 bra 	$L__BB1_13;
	mad.lo.s32 	%r35, %r41, %r18, %r1;
	mul.wide.s32 	%rd45, %r35, 8;
	add.s64 	%rd46, %rd2, %rd45;
	ld.global.v2.f32 	{%f179, %f180}, [%rd46];
	add.s32 	%r36, %r41, %r3;
	mul.wide.u32 	%rd47, %r36, 8;
	add.s64 	%rd48, %rd1, %rd47;
	ld.global.v2.f32 	{%f181, %f182}, [%rd48];
	mul.f32 	%f183, %f179, %f181;
	mul.f32 	%f184, %f180, %f182;
	sub.f32 	%f185, %f183, %f184;
	mul.f32 	%f186, %f179, %f182;
	fma.rn.f32 	%f187, %f180, %f181, %f186;
	add.f32 	%f202, %f202, %f185;
	add.f32 	%f203, %f203, %f187;
$L__BB1_13:
	mad.lo.s32 	%r37, %r18, %r28, %r1;
	cvta.to.global.u64 	%rd49, %rd6;
	mul.wide.s32 	%rd50, %r37, 8;
	add.s64 	%rd51, %rd49, %rd50;
	st.global.v2.f32 	[%rd51], {%f202, %f203};
$L__BB1_14:
	ret;

}


// ===== COMPILED SASS (sm_100) =====

	.target	sm_100

	.elftype	@"ET_EXEC"


//--------------------- .note.nv.tkinfo           --------------------------
	.section	.note.nv.tkinfo,"",@"SHT_NOTE"
	.sectionflags	@"SHF_NOTE_NV_TKINFO"
	.tkinfo
        /*0018*/ 	.word	0x00000002
        /*0030*/ 	.string	""
        /*0030*/ 	.string	"ptxas"
        /*0030*/ 	.string	"Cuda compilation tools, release 13.0, V13.0.88"
        /*0030*/ 	.string	"Build cuda_13.0.r13.0/compiler.36424714_0"
        /*0030*/ 	.string	"-arch sm_100 -m 64 "



//--------------------- .note.nv.cuinfo           --------------------------
	.section	.note.nv.cuinfo,"",@"SHT_NOTE"
	.sectionflags	@"SHF_NOTE_NV_CUINFO"
        /*0018*/ 	.short	0x0002
        /*001a*/ 	.short	0x0064
        /*001c*/ 	.short	0x0082
	.zero		2


//--------------------- .nv.info                  --------------------------
	.section	.nv.info,"",@"SHT_CUDA_INFO"
	.align	4


	//----- nvinfo : EIATTR_REGCOUNT
	.align		4
        /*0000*/ 	.byte	0x04, 0x2f
        /*0002*/ 	.short	(.L_1 - .L_0)
	.align		4
.L_0:
        /*0004*/ 	.word	index@(_Z19hermitian_transposePK6float2PS_ii)
        /*0008*/ 	.word	0x0000000a


	//----- nvinfo : EIATTR_FRAME_SIZE
	.align		4
.L_1:
        /*000c*/ 	.byte	0x04, 0x11
        /*000e*/ 	.short	(.L_3 - .L_2)
	.align		4
.L_2:
        /*0010*/ 	.word	index@(_Z19hermitian_transposePK6float2PS_ii)
        /*0014*/ 	.word	0x00000000


	//----- nvinfo : EIATTR_REGCOUNT
	.align		4
.L_3:
        /*0018*/ 	.byte	0x04, 0x2f
        /*001a*/ 	.short	(.L_5 - .L_4)
	.align		4
.L_4:
        /*001c*/ 	.word	index@(_Z19complex_matrix_multPK6float2S1_PS_iii)
        /*0020*/ 	.word	0x00000020


	//----- nvinfo : EIATTR_FRAME_SIZE
	.align		4
.L_5:
        /*0024*/ 	.byte	0x04, 0x11
        /*0026*/ 	.short	(.L_7 - .L_6)
	.align		4
.L_6:
        /*0028*/ 	.word	index@(_Z19complex_matrix_multPK6float2S1_PS_iii)
        /*002c*/ 	.word	0x00000000


	//----- nvinfo : EIATTR_MIN_STACK_SIZE
	.align		4
.L_7:
        /*0030*/ 	.byte	0x04, 0x12
        /*0032*/ 	.short	(.L_9 - .L_8)
	.align		4
.L_8:
        /*0034*/ 	.word	index@(_Z19complex_matrix_multPK6float2S1_PS_iii)
        /*0038*/ 	.word	0x00000000


	//----- nvinfo : EIATTR_MIN_STACK_SIZE
	.align		4
.L_9:
        /*003c*/ 	.byte	0x04, 0x12
        /*003e*/ 	.short	(.L_11 - .L_10)
	.align		4
.L_10:
        /*0040*/ 	.word	index@(_Z19hermitian_transposePK6float2PS_ii)
        /*0044*/ 	.word	0x00000000
.L_11:


//--------------------- .nv.compat                --------------------------
	.section	.nv.compat,"",@"SHT_CUDA_COMPAT_INFO"
	.align	4
        /*0000*/ 	.byte	0x02, 0x09, 0x00, 0x00, 0x02, 0x02, 0x01, 0x00, 0x02, 0x05, 0x05, 0x00, 0x03, 0x07, 0x01, 0x01
        /*0010*/ 	.byte	0x02, 0x03, 0x00, 0x00, 0x02, 0x06, 0x01, 0x00, 0x04, 0x0b, 0x08, 0x00, 0x09, 0x00, 0x00, 0x00
        /*0020*/ 	.byte	0x00, 0x00, 0x00, 0x00


//--------------------- .nv.info._Z19complex_matrix_multPK6float2S1_PS_iii --------------------------
	.section	.nv.info._Z19complex_matrix_multPK6float2S1_PS_iii,"",@"SHT_CUDA_INFO"
	.sectionflags	@""
	.align	4


	//----- nvinfo : EIATTR_CUDA_API_VERSION
	.align		4
        /*0000*/ 	.byte	0x04, 0x37
        /*0002*/ 	.short	(.L_13 - .L_12)
.L_12:
        /*0004*/ 	.word	0x00000082


	//----- nvinfo : EIATTR_KPARAM_INFO
	.align		4
.L_13:
        /*0008*/ 	.byte	0x04, 0x17
        /*000a*/ 	.short	(.L_15 - .L_14)
.L_14:
        /*000c*/ 	.word	0x00000000
        /*0010*/ 	.short	0x0005
        /*0012*/ 	.short	0x0020
        /*0014*/ 	.byte	0x00, 0xf0, 0x11, 0x00


	//----- nvinfo : EIATTR_KPARAM_INFO
	.align		4
.L_15:
        /*0018*/ 	.byte	0x04, 0x17
        /*001a*/ 	.short	(.L_17 - .L_16)
.L_16:
        /*001c*/ 	.word	0x00000000
        /*0020*/ 	.short	0x0004
        /*0022*/ 	.short	0x001c
        /*0024*/ 	.byte	0x00, 0xf0, 0x11, 0x00


	//----- nvinfo : EIATTR_KPARAM_INFO
	.align		4
.L_17:
        /*0028*/ 	.byte	0x04, 0x17
        /*002a*/ 	.short	(.L_19 - .L_18)
.L_18:
        /*002c*/ 	.word	0x00000000
        /*0030*/ 	.short	0x0003
        /*0032*/ 	.short	0x0018
        /*0034*/ 	.byte	0x00, 0xf0, 0x11, 0x00


	//----- nvinfo : EIATTR_KPARAM_INFO
	.align		4
.L_19:
        /*0038*/ 	.byte	0x04, 0x17
        /*003a*/ 	.short	(.L_21 - .L_20)
.L_20:
        /*003c*/ 	.word	0x00000000
        /*0040*/ 	.short	0x0002
        /*0042*/ 	.short	0x0010
        /*0044*/ 	.byte	0x00, 0xf5, 0x21, 0x00


	//----- nvinfo : EIATTR_KPARAM_INFO
	.align		4
.L_21:
        /*0048*/ 	.byte	0x04, 0x17
        /*004a*/ 	.short	(.L_23 - .L_22)
.L_22:
        /*004c*/ 	.word	0x00000000
        /*0050*/ 	.short	0x0001
        /*0052*/ 	.short	0x0008
        /*0054*/ 	.byte	0x00, 0xf5, 0x21, 0x00


	//----- nvinfo : EIATTR_KPARAM_INFO
	.align		4
.L_23:
        /*0058*/ 	.byte	0x04, 0x17
        /*005a*/ 	.short	(.L_25 - .L_24)
.L_24:
        /*005c*/ 	.word	0x00000000
        /*0060*/ 	.short	0x0000
        /*0062*/ 	.short	0x0000
        /*0064*/ 	.byte	0x00, 0xf5, 0x21, 0x00


	//----- nvinfo : EIATTR_SPARSE_MMA_MASK
	.align		4
.L_25:
        /*0068*/ 	.byte	0x03, 0x50
        /*006a*/ 	.short	0x0000


	//----- nvinfo : EIATTR_MAXREG_COUNT
	.align		4
        /*006c*/ 	.byte	0x03, 0x1b
        /*006e*/ 	.short	0x00ff


	//----- nvinfo : EIATTR_MERCURY_ISA_VERSION
	.align		4
        /*0070*/ 	.byte	0x03, 0x5f
        /*0072*/ 	.short	0x0101


	//----- nvinfo : EIATTR_VRC_CTA_INIT_COUNT
	.align		4
        /*0074*/ 	.byte	0x02, 0x4a
	.zero		1
	.zero		1


	//----- nvinfo : EIATTR_EXIT_INSTR_OFFSETS
	.align		4
        /*0078*/ 	.byte	0x04, 0x1c
        /*007a*/ 	.short	(.L_27 - .L_26)


	//   ....[0]....
.L_26:
        /*007c*/ 	.word	0x000000d0


	//   ....[1]....
        /*0080*/ 	.word	0x00000da0


	//----- nvinfo : EIATTR_CBANK_PARAM_SIZE
	.align		4
.L_27:
        /*0084*/ 	.byte	0x03, 0x19
        /*0086*/ 	.short	0x0024


	//----- nvinfo : EIATTR_PARAM_CBANK
	.align		4
        /*0088*/ 	.byte	0x04, 0x0a
        /*008a*/ 	.short	(.L_29 - .L_28)
	.align		4
.L_28:
        /*008c*/ 	.word	index@(.nv.constant0._Z19complex_matrix_multPK6float2S1_PS_iii)
        /*0090*/ 	.short	0x0380
        /*0092*/ 	.short	0x0024


	//----- nvinfo : EIATTR_SW_WAR
	.align		4
.L_29:
        /*0094*/ 	.byte	0x04, 0x36
        /*0096*/ 	.short	(.L_31 - .L_30)
.L_30:
        /*0098*/ 	.word	0x00000008
.L_31:


//--------------------- .nv.info._Z19hermitian_transposePK6float2PS_ii --------------------------
	.section	.nv.info._Z19hermitian_transposePK6float2PS_ii,"",@"SHT_CUDA_INFO"
	.sectionflags	@""
	.align	4


	//----- nvinfo : EIATTR_CUDA_API_VERSION
	.align		4
        /*0000*/ 	.byte	0x04, 0x37
        /*0002*/ 	.short	(.L_33 - .L_32)
.L_32:
        /*0004*/ 	.word	0x00000082


	//----- nvinfo : EIATTR_KPARAM_INFO
	.align		4
.L_33:
        /*0008*/ 	.byte	0x04, 0x17
        /*000a*/ 	.short	(.L_35 - .L_34)
.L_34:
        /*000c*/ 	.word	0x00000000
        /*0010*/ 	.short	0x0003
        /*0012*/ 	.short	0x0014
        /*0014*/ 	.byte	0x00, 0xf0, 0x11, 0x00


	//----- nvinfo : EIATTR_KPARAM_INFO
	.align		4
.L_35:
        /*0018*/ 	.byte	0x04, 0x17
        /*001a*/ 	.short	(.L_37 - .L_36)
.L_36:
        /*001c*/ 	.word	0x00000000
        /*0020*/ 	.short	0x0002
        /*0022*/ 	.short	0x0010
        /*0024*/ 	.byte	0x00, 0xf0, 0x11, 0x00


	//----- nvinfo : EIATTR_KPARAM_INFO
	.align		4
.L_37:
        /*0028*/ 	.byte	0x04, 0x17
        /*002a*/ 	.short	(.L_39 - .L_38)
.L_38:
        /*002c*/ 	.word	0x00000000
        /*0030*/ 	.short	0x0001
        /*0032*/ 	.short	0x0008
        /*0034*/ 	.byte	0x00, 0xf5, 0x21, 0x00


	//----- nvinfo : EIATTR_KPARAM_INFO
	.align		4
.L_39:
        /*0038*/ 	.byte	0x04, 0x17
        /*003a*/ 	.short	(.L_41 - .L_40)
.L_40:
        /*003c*/ 	.word	0x00000000
        /*0040*/ 	.short	0x0000
        /*0042*/ 	.short	0x0000
        /*0044*/ 	.byte	0x00, 0xf5, 0x21, 0x00


	//----- nvinfo : EIATTR_SPARSE_MMA_MASK
	.align		4
.L_41:
        /*0048*/ 	.byte	0x03, 0x50
        /*004a*/ 	.short	0x0000


	//----- nvinfo : EIATTR_MAXREG_COUNT
	.align		4
        /*004c*/ 	.byte	0x03, 0x1b
        /*004e*/ 	.short	0x00ff


	//----- nvinfo : EIATTR_MERCURY_ISA_VERSION
	.align		4
        /*0050*/ 	.byte	0x03, 0x5f
        /*0052*/ 	.short	0x0101


	//----- nvinfo : EIATTR_VRC_CTA_INIT_COUNT
	.align		4
        /*0054*/ 	.byte	0x02, 0x4a
	.zero		1
	.zero		1


	//----- nvinfo : EIATTR_EXIT_INSTR_OFFSETS
	.align		4
        /*0058*/ 	.byte	0x04, 0x1c
        /*005a*/ 	.short	(.L_43 - .L_42)


	//   ....[0]....
.L_42:
        /*005c*/ 	.word	0x000000c0


	//   ....[1]....
        /*0060*/ 	.word	0x00000170


	//----- nvinfo : EIATTR_CBANK_PARAM_SIZE
	.align		4
.L_43:
        /*0064*/ 	.byte	0x03, 0x19
        /*0066*/ 	.short	0x0018


	//----- nvinfo : EIATTR_PARAM_CBANK
	.align		4
        /*0068*/ 	.byte	0x04, 0x0a
        /*006a*/ 	.short	(.L_45 - .L_44)
	.align		4
.L_44:
        /*006c*/ 	.word	index@(.nv.constant0._Z19hermitian_transposePK6float2PS_ii)
        /*0070*/ 	.short	0x0380
        /*0072*/ 	.short	0x0018


	//----- nvinfo : EIATTR_SW_WAR
	.align		4
.L_45:
        /*0074*/ 	.byte	0x04, 0x36
        /*0076*/ 	.short	(.L_47 - .L_46)
.L_46:
        /*0078*/ 	.word	0x00000008
.L_47:


//--------------------- .nv.callgraph             --------------------------
	.section	.nv.callgraph,"",@"SHT_CUDA_CALLGRAPH"
	.align	4
	.sectionentsize	8
	.align		4
        /*0000*/ 	.word	0x00000000
	.align		4
        /*0004*/ 	.word	0xffffffff
	.align		4
        /*0008*/ 	.word	0x00000000
	.align		4
        /*000c*/ 	.word	0xfffffffe
	.align		4
        /*0010*/ 	.word	0x00000000
	.align		4
        /*0014*/ 	.word	0xfffffffd
	.align		4
        /*0018*/ 	.word	0x00000000
	.align		4
        /*001c*/ 	.word	0xfffffffc


//--------------------- .text._Z19complex_matrix_multPK6float2S1_PS_iii --------------------------
	.section	.text._Z19complex_matrix_multPK6float2S1_PS_iii,"ax",@progbits
	.align	128
        .global         _Z19complex_matrix_multPK6float2S1_PS_iii
        .type           _Z19complex_matrix_multPK6float2S1_PS_iii,@function
        .size           _Z19complex_matrix_multPK6float2S1_PS_iii,(.L_x_7 - _Z19complex_matrix_multPK6float2S1_PS_iii)
        .other          _Z19complex_matrix_multPK6float2S1_PS_iii,@"STO_CUDA_ENTRY STV_DEFAULT"
_Z19complex_matrix_multPK6float2S1_PS_iii:
.text._Z19complex_matrix_multPK6float2S1_PS_iii:
[----:B------:R-:W-:Y:S01]  /*0000*/  LDC R1, c[0x0][0x37c] ;  /* 0x0000df00ff017b82 */ /* 0x000fe20000000800 */
[----:B------:R-:W0:Y:S01]  /*0010*/  S2R R3, SR_TID.Y ;  /* 0x0000000000037919 */ /* 0x000e220000002200 */
[----:B------:R-:W1:Y:S06]  /*0020*/  LDCU UR4, c[0x0][0x360] ;  /* 0x00006c00ff0477ac */ /* 0x000e6c0008000800 */
[----:B------:R-:W2:Y:S01]  /*0030*/  LDC R0, c[0x0][0x398] ;  /* 0x0000e600ff007b82 */ /* 0x000ea20000000800 */
[----:B------:R-:W0:Y:S01]  /*0040*/  S2R R4, SR_CTAID.Y ;  /* 0x0000000000047919 */ /* 0x000e220000002600 */
[----:B------:R-:W0:Y:S01]  /*0050*/  LDCU UR5, c[0x0][0x364] ;  /* 0x00006c80ff0577ac */ /* 0x000e220008000800 */
[----:B------:R-:W1:Y:S01]  /*0060*/  S2R R5, SR_TID.X ;  /* 0x0000000000057919 */ /* 0x000e620000002100 */
[----:B------:R-:W3:Y:S01]  /*0070*/  LDCU UR6, c[0x0][0x3a0] ;  /* 0x00007400ff0677ac */ /* 0x000ee20008000800 */
[----:B------:R-:W1:Y:S01]  /*0080*/  S2R R2, SR_CTAID.X ;  /* 0x0000000000027919 */ /* 0x000e620000002500 */
[----:B0-----:R-:W-:-:S05]  /*0090*/  IMAD R3, R4, UR5, R3 ;  /* 0x0000000504037c24 */ /* 0x001fca000f8e0203 */
[----:B---3--:R-:W-:Y:S01]  /*00a0*/  ISETP.GE.AND P0, PT, R3, UR6, PT ;  /* 0x0000000603007c0c */ /* 0x008fe2000bf06270 */
[----:B-1----:R-:W-:-:S05]  /*00b0*/  IMAD R5, R2, UR4, R5 ;  /* 0x0000000402057c24 */ /* 0x002fca000f8e0205 */
[----:B--2---:R-:W-:-:S13]  /*00c0*/  ISETP.GE.OR P0, PT, R5, R0, P0 ;  /* 0x000000000500720c */ /* 0x004fda0000706670 */
[----:B------:R-:W-:Y:S05]  /*00d0*/  @P0 EXIT ;  /* 0x000000000000094d */ /* 0x000fea0003800000 */
[----:B------:R-:W0:Y:S01]  /*00e0*/  LDCU UR5, c[0x0][0x39c] ;  /* 0x00007380ff0577ac */ /* 0x000e220008000800 */
[----:B------:R-:W-:Y:S01]  /*00f0*/  CS2R R8, SRZ ;  /* 0x0000000000087805 */ /* 0x000fe2000001ff00 */
[----:B------:R-:W1:Y:S01]  /*0100*/  LDCU.64 UR8, c[0x0][0x358] ;  /* 0x00006b00ff0877ac */ /* 0x000e620008000a00 */
[----:B0-----:R-:W-:-:S09]  /*0110*/  UISETP.GE.AND UP0, UPT, UR5, 0x1, UPT ;  /* 0x000000010500788c */ /* 0x001fd2000bf06270 */
[----:B-1----:R-:W-:Y:S05]  /*0120*/  BRA.U !UP0, `(.L_x_0) ;  /* 0x0000000d080c7547 */ /* 0x002fea000b800000 */
[----:B------:R-:W-:Y:S02]  /*0130*/  UISETP.GE.U32.AND UP1, UPT, UR5, 0x8, UPT ;  /* 0x000000080500788c */ /* 0x000fe4000bf26070 */
[----:B------:R-:W-:Y:S01]  /*0140*/  IMAD R2, R3, UR5, RZ ;  /* 0x0000000503027c24 */ /* 0x000fe2000f8e02ff */
[----:B------:R-:W-:Y:S01]  /*0150*/  ULOP3.LUT UR6, UR5, 0x7, URZ, 0xc0, !UPT ;  /* 0x0000000705067892 */ /* 0x000fe2000f8ec0ff */
[----:B------:R-:W-:Y:S01]  /*0160*/  CS2R R8, SRZ ;  /* 0x0000000000087805 */ /* 0x000fe2000001ff00 */
[----:B------:R-:W-:Y:S02]  /*0170*/  UMOV UR4, URZ ;  /* 0x000000ff00047c82 */ /* 0x000fe40008000000 */
[----:B------:R-:W-:Y:S02]  /*0180*/  UISETP.NE.AND UP0, UPT, UR6, URZ, UPT ;  /* 0x000000ff0600728c */ /* 0x000fe4000bf05270 */
[----:B------:R-:W-:Y:S09]  /*0190*/  BRA.U !UP1, `(.L_x_1) ;  /* 0x00000005095c7547 */ /* 0x000ff2000b800000 */
[----:B------:R-:W0:Y:S01]  /*01a0*/  LDC.64 R6, c[0x0][0x388] ;  /* 0x0000e200ff067b82 */ /* 0x000e220000000a00 */
[----:B------:R-:W-:Y:S01]  /*01b0*/  HFMA2 R9, -RZ, RZ, 0, 0 ;  /* 0x00000000ff097431 */ /* 0x000fe200000001ff */
[----:B------:R-:W-:-:S04]  /*01c0*/  ULOP3.LUT UR4, UR5, 0x7ffffff8, URZ, 0xc0, !UPT ;  /* 0x7ffffff805047892 */ /* 0x000fc8000f8ec0ff */
[----:B------:R-:W-:Y:S02]  /*01d0*/  UIADD3 UR7, UPT, UPT, -UR4, URZ, URZ ;  /* 0x000000ff04077290 */ /* 0x000fe4000fffe1ff */
[----:B------:R-:W1:Y:S01]  /*01e0*/  LDC.64 R12, c[0x0][0x380] ;  /* 0x0000e000ff0c7b82 */ /* 0x000e620000000a00 */
[----:B0-----:R-:W-:-:S03]  /*01f0*/  IMAD.WIDE.U32 R6, R2, 0x8, R6 ;  /* 0x0000000802067825 */ /* 0x001fc600078e0006 */
[----:B------:R-:W-:-:S04]  /*0200*/  IADD3 R10, P0, PT, R6, 0x20, RZ ;  /* 0x00000020060a7810 */ /* 0x000fc80007f1e0ff */
[----:B------:R-:W-:Y:S02]  /*0210*/  IADD3.X R11, PT, PT, RZ, R7, RZ, P0, !PT ;  /* 0x00000007ff0b7210 */ /* 0x000fe400007fe4ff */
[----:B-1----:R-:W-:-:S07]  /*0220*/  MOV R7, R5 ;  /* 0x0000000500077202 */ /* 0x002fce0000000f00 */
.L_x_2:
[----:B------:R-:W-:Y:S01]  /*0230*/  IMAD.WIDE R28, R7, 0x8, R12 ;  /* 0x00000008071c7825 */ /* 0x000fe200078e020c */
[----:B------:R-:W2:Y:S04]  /*0240*/  LDG.E.64 R24, desc[UR8][R10.64+-0x20] ;  /* 0xffffe0080a187981 */ /* 0x000ea8000c1e1b00 */
[----:B------:R-:W2:Y:S01]  /*0250*/  LDG.E.64 R22, desc[UR8][R28.64] ;  /* 0x000000081c167981 */ /* 0x000ea2000c1e1b00 */
[----:B------:R-:W-:-:S03]  /*0260*/  IMAD.WIDE R26, R0, 0x8, R28 ;  /* 0x00000008001a7825 */ /* 0x000fc600078e021c */
[----:B------:R-:W3:Y:S04]  /*0270*/  LDG.E.64 R20, desc[UR8][R10.64+-0x18] ;  /* 0xffffe8080a147981 */ /* 0x000ee8000c1e1b00 */
[----:B------:R0:W3:Y:S04]  /*0280*/  LDG.E.64 R18, desc[UR8][R26.64] ;  /* 0x000000081a127981 */ /* 0x0000e8000c1e1b00 */
[----:B------:R-:W4:Y:S01]  /*0290*/  LDG.E.64 R14, desc[UR8][R10.64+-0x10] ;  /* 0xfffff0080a0e7981 */ /* 0x000f22000c1e1b00 */
[----:B0-----:R-:W-:-:S05]  /*02a0*/  IMAD.WIDE R26, R0, 0x8, R26 ;  /* 0x00000008001a7825 */ /* 0x001fca00078e021a */
[----:B------:R-:W4:Y:S01]  /*02b0*/  LDG.E.64 R16, desc[UR8][R26.64] ;  /* 0x000000081a107981 */ /* 0x000f22000c1e1b00 */
[----:B------:R-:W-:-:S04]  /*02c0*/  IMAD.WIDE R28, R0, 0x8, R26 ;  /* 0x00000008001c7825 */ /* 0x000fc800078e021a */
[-C--:B--2---:R-:W-:Y:S01]  /*02d0*/  FMUL R4, R23, R25.reuse ;  /* 0x0000001917047220 */ /* 0x084fe20000400000 */
[----:B------:R-:W-:-:S03]  /*02e0*/  FMUL R6, R22, R25 ;  /* 0x0000001916067220 */ /* 0x000fc60000400000 */
[-C--:B------:R-:W-:Y:S01]  /*02f0*/  FFMA R25, R22, R24.reuse, -R4 ;  /* 0x0000001816197223 */ /* 0x080fe20000000804 */
[----:B------:R-:W-:Y:S01]  /*0300*/  FFMA R6, R23, R24, R6 ;  /* 0x0000001817067223 */ /* 0x000fe20000000006 */
[-C--:B---3--:R-:W-:Y:S01]  /*0310*/  FMUL R23, R19, R21.reuse ;  /* 0x0000001513177220 */ /* 0x088fe20000400000 */
[----:B------:R-:W-:Y:S01]  /*0320*/  FMUL R22, R18, R21 ;  /* 0x0000001512167220 */ /* 0x000fe20000400000 */
[----:B------:R-:W-:Y:S01]  /*0330*/  FADD R8, R25, R8 ;  /* 0x0000000819087221 */ /* 0x000fe20000000000 */
[----:B------:R-:W-:-:S04]  /*0340*/  IMAD.WIDE R24, R0, 0x8, R28 ;  /* 0x0000000800187825 */ /* 0x000fc800078e021c */
[-C--:B------:R-:W-:Y:S01]  /*0350*/  FFMA R23, R18, R20.reuse, -R23 ;  /* 0x0000001412177223 */ /* 0x080fe20000000817 */
[----:B------:R-:W-:Y:S02]  /*0360*/  FFMA R22, R19, R20, R22 ;  /* 0x0000001413167223 */ /* 0x000fe40000000016 */
[----:B------:R-:W2:Y:S04]  /*0370*/  LDG.E.64 R20, desc[UR8][R10.64+-0x8] ;  /* 0xfffff8080a147981 */ /* 0x000ea8000c1e1b00 */
[----:B------:R-:W2:Y:S01]  /*0380*/  LDG.E.64 R18, desc[UR8][R28.64] ;  /* 0x000000081c127981 */ /* 0x000ea2000c1e1b00 */
[-C--:B----4-:R-:W-:Y:S01]  /*0390*/  FMUL R27, R17, R15.reuse ;  /* 0x0000000f111b7220 */ /* 0x090fe20000400000 */
[----:B------:R-:W-:-:S03]  /*03a0*/  FMUL R4, R16, R15 ;  /* 0x0000000f10047220 */ /* 0x000fc60000400000 */
[-C--:B------:R-:W-:Y:S01]  /*03b0*/  FFMA R26, R16, R14.reuse, -R27 ;  /* 0x0000000e101a7223 */ /* 0x080fe2000000081b */
[----:B------:R-:W-:Y:S02]  /*03c0*/  FFMA R4, R17, R14, R4 ;  /* 0x0000000e11047223 */ /* 0x000fe40000000004 */
[----:B------:R-:W3:Y:S04]  /*03d0*/  LDG.E.64 R14, desc[UR8][R10.64] ;  /* 0x000000080a0e7981 */ /* 0x000ee8000c1e1b00 */
[----:B------:R0:W3:Y:S01]  /*03e0*/  LDG.E.64 R16, desc[UR8][R24.64] ;  /* 0x0000000818107981 */ /* 0x0000e2000c1e1b00 */
[----:B------:R-:W-:Y:S01]  /*03f0*/  FADD R23, R8, R23 ;  /* 0x0000001708177221 */ /* 0x000fe20000000000 */
[----:B------:R-:W-:-:S03]  /*0400*/  FADD R9, R6, R9 ;  /* 0x0000000906097221 */ /* 0x000fc60000000000 */
[----:B------:R-:W-:Y:S01]  /*0410*/  FADD R6, R23, R26 ;  /* 0x0000001a17067221 */ /* 0x000fe20000000000 */
[----:B0-----:R-:W-:-:S04]  /*0420*/  IMAD.WIDE R24, R0, 0x8, R24 ;  /* 0x0000000800187825 */ /* 0x001fc800078e0218 */
[----:B------:R-:W-:Y:S01]  /*0430*/  FADD R9, R9, R22 ;  /* 0x0000001609097221 */ /* 0x000fe20000000000 */
[----:B------:R-:W-:-:S04]  /*0440*/  IMAD.WIDE R28, R0, 0x8, R24 ;  /* 0x00000008001c7825 */ /* 0x000fc800078e0218 */
[-C--:B--2---:R-:W-:Y:S01]  /*0450*/  FMUL R27, R19, R21.reuse ;  /* 0x00000015131b7220 */ /* 0x084fe20000400000 */
[----:B------:R-:W-:-:S03]  /*0460*/  FMUL R8, R18, R21 ;  /* 0x0000001512087220 */ /* 0x000fc60000400000 */
[-C--:B------:R-:W-:Y:S01]  /*0470*/  FFMA R23, R18, R20.reuse, -R27 ;  /* 0x0000001412177223 */ /* 0x080fe2000000081b */
[----:B------:R-:W-:Y:S02]  /*0480*/  FFMA R8, R19, R20, R8 ;  /* 0x0000001413087223 */ /* 0x000fe40000000008 */
[----:B------:R-:W2:Y:S04]  /*0490*/  LDG.E.64 R20, desc[UR8][R24.64] ;  /* 0x0000000818147981 */ /* 0x000ea8000c1e1b00 */
[----:B------:R-:W2:Y:S01]  /*04a0*/  LDG.E.64 R18, desc[UR8][R10.64+0x8] ;  /* 0x000008080a127981 */ /* 0x000ea2000c1e1b00 */
[CC--:B---3--:R-:W-:Y:S01]  /*04b0*/  FMUL R27, R17.reuse, R15.reuse ;  /* 0x0000000f111b7220 */ /* 0x0c8fe20000400000 */
[----:B------:R-:W-:Y:S01]  /*04c0*/  FMUL R22, R16, R15 ;  /* 0x0000000f10167220 */ /* 0x000fe20000400000 */
[----:B------:R-:W-:Y:S01]  /*04d0*/  FADD R6, R6, R23 ;  /* 0x0000001706067221 */ /* 0x000fe20000000000 */
[----:B------:R-:W3:Y:S01]  /*04e0*/  LDG.E.64 R24, desc[UR8][R10.64+0x18] ;  /* 0x000018080a187981 */ /* 0x000ee2000c1e1b00 */
[-C--:B------:R-:W-:Y:S01]  /*04f0*/  FFMA R26, R16, R14.reuse, -R27 ;  /* 0x0000000e101a7223 */ /* 0x080fe2000000081b */
[----:B------:R-:W-:-:S02]  /*0500*/  FFMA R27, R17, R14, R22 ;  /* 0x0000000e111b7223 */ /* 0x000fc40000000016 */
[----:B------:R0:W4:Y:S04]  /*0510*/  LDG.E.64 R16, desc[UR8][R28.64] ;  /* 0x000000081c107981 */ /* 0x000128000c1e1b00 */
[----:B------:R1:W4:Y:S01]  /*0520*/  LDG.E.64 R14, desc[UR8][R10.64+0x10] ;  /* 0x000010080a0e7981 */ /* 0x000322000c1e1b00 */
[----:B0-----:R-:W-:-:S05]  /*0530*/  IMAD.WIDE R28, R0, 0x8, R28 ;  /* 0x00000008001c7825 */ /* 0x001fca00078e021c */
[----:B------:R-:W3:Y:S01]  /*0540*/  LDG.E.64 R22, desc[UR8][R28.64] ;  /* 0x000000081c167981 */ /* 0x000ee2000c1e1b00 */
[----:B------:R-:W-:Y:S01]  /*0550*/  FADD R9, R9, R4 ;  /* 0x0000000409097221 */ /* 0x000fe20000000000 */
[----:B------:R-:W-:-:S03]  /*0560*/  UIADD3 UR7, UPT, UPT, UR7, 0x8, URZ ;  /* 0x0000000807077890 */ /* 0x000fc6000fffe0ff */
[----:B------:R-:W-:Y:S01]  /*0570*/  FADD R8, R9, R8 ;  /* 0x0000000809087221 */ /* 0x000fe20000000000 */
[----:B------:R-:W-:Y:S01]  /*0580*/  FADD R26, R6, R26 ;  /* 0x0000001a061a7221 */ /* 0x000fe20000000000 */
[----:B------:R-:W-:Y:S02]  /*0590*/  UISETP.NE.AND UP1, UPT, UR7, URZ, UPT ;  /* 0x000000ff0700728c */ /* 0x000fe4000bf25270 */
[----:B------:R-:W-:Y:S01]  /*05a0*/  FADD R27, R8, R27 ;  /* 0x0000001b081b7221 */ /* 0x000fe20000000000 */
[----:B-1----:R-:W-:Y:S02]  /*05b0*/  IADD3 R10, P0, PT, R10, 0x40, RZ ;  /* 0x000000400a0a7810 */ /* 0x002fe40007f1e0ff */
[----:B------:R-:W-:Y:S02]  /*05c0*/  LEA R7, R0, R7, 0x3 ;  /* 0x0000000700077211 */ /* 0x000fe400078e18ff */
[----:B------:R-:W-:Y:S01]  /*05d0*/  IADD3.X R11, PT, PT, RZ, R11, RZ, P0, !PT ;  /* 0x0000000bff0b7210 */ /* 0x000fe200007fe4ff */
[-C--:B--2---:R-:W-:Y:S01]  /*05e0*/  FMUL R9, R21, R19.reuse ;  /* 0x0000001315097220 */ /* 0x084fe20000400000 */
[----:B------:R-:W-:-:S03]  /*05f0*/  FMUL R4, R20, R19 ;  /* 0x0000001314047220 */ /* 0x000fc60000400000 */
[-C--:B------:R-:W-:Y:S01]  /*0600*/  FFMA R9, R20, R18.reuse, -R9 ;  /* 0x0000001214097223 */ /* 0x080fe20000000809 */
[----:B------:R-:W-:-:S03]  /*0610*/  FFMA R4, R21, R18, R4 ;  /* 0x0000001215047223 */ /* 0x000fc60000000004 */
[----:B------:R-:W-:Y:S01]  /*0620*/  FADD R9, R26, R9 ;  /* 0x000000091a097221 */ /* 0x000fe20000000000 */
[----:B------:R-:W-:Y:S01]  /*0630*/  FADD R4, R27, R4 ;  /* 0x000000041b047221 */ /* 0x000fe20000000000 */
[-C--:B----4-:R-:W-:Y:S01]  /*0640*/  FMUL R19, R17, R15.reuse ;  /* 0x0000000f11137220 */ /* 0x090fe20000400000 */
[----:B------:R-:W-:-:S03]  /*0650*/  FMUL R6, R16, R15 ;  /* 0x0000000f10067220 */ /* 0x000fc60000400000 */
[-C--:B------:R-:W-:Y:S01]  /*0660*/  FFMA R16, R16, R14.reuse, -R19 ;  /* 0x0000000e10107223 */ /* 0x080fe20000000813 */
[----:B------:R-:W-:Y:S01]  /*0670*/  FFMA R17, R17, R14, R6 ;  /* 0x0000000e11117223 */ /* 0x000fe20000000006 */
[-C--:B---3--:R-:W-:Y:S01]  /*0680*/  FMUL R15, R23, R25.reuse ;  /* 0x00000019170f7220 */ /* 0x088fe20000400000 */
[----:B------:R-:W-:Y:S01]  /*0690*/  FMUL R6, R22, R25 ;  /* 0x0000001916067220 */ /* 0x000fe20000400000 */
[----:B------:R-:W-:Y:S01]  /*06a0*/  FADD R9, R9, R16 ;  /* 0x0000001009097221 */ /* 0x000fe20000000000 */
[----:B------:R-:W-:Y:S01]  /*06b0*/  FADD R4, R4, R17 ;  /* 0x0000001104047221 */ /* 0x000fe20000000000 */
[-C--:B------:R-:W-:Y:S01]  /*06c0*/  FFMA R8, R22, R24.reuse, -R15 ;  /* 0x0000001816087223 */ /* 0x080fe2000000080f */
[----:B------:R-:W-:-:S03]  /*06d0*/  FFMA R23, R23, R24, R6 ;  /* 0x0000001817177223 */ /* 0x000fc60000000006 */
[----:B------:R-:W-:Y:S01]  /*06e0*/  FADD R8, R9, R8 ;  /* 0x0000000809087221 */ /* 0x000fe20000000000 */
[----:B------:R-:W-:Y:S01]  /*06f0*/  FADD R9, R4, R23 ;  /* 0x0000001704097221 */ /* 0x000fe20000000000 */
[----:B------:R-:W-:Y:S06]  /*0700*/  BRA.U UP1, `(.L_x_2) ;  /* 0xfffffff901c87547 */ /* 0x000fec000b83ffff */
.L_x_1:
[----:B------:R-:W-:Y:S05]  /*0710*/  BRA.U !UP0, `(.L_x_0) ;  /* 0x0000000508907547 */ /* 0x000fea000b800000 */
[----:B------:R-:W-:Y:S02]  /*0720*/  UISETP.GE.U32.AND UP0, UPT, UR6, 0x4, UPT ;  /* 0x000000040600788c */ /* 0x000fe4000bf06070 */
[----:B------:R-:W-:-:S04]  /*0730*/  ULOP3.LUT UR7, UR5, 0x3, URZ, 0xc0, !UPT ;  /* 0x0000000305077892 */ /* 0x000fc8000f8ec0ff */
[----:B------:R-:W-:-:S03]  /*0740*/  UISETP.NE.AND UP1, UPT, UR7, URZ, UPT ;  /* 0x000000ff0700728c */ /* 0x000fc6000bf25270 */
[----:B------:R-:W-:Y:S08]  /*0750*/  BRA.U !UP0, `(.L_x_3) ;  /* 0x0000000108bc7547 */ /* 0x000ff0000b800000 */
[----:B------:R-:W0:Y:S01]  /*0760*/  LDC.64 R6, c[0x0][0x380] ;  /* 0x0000e000ff067b82 */ /* 0x000e220000000a00 */
[----:B------:R-:W1:Y:S01]  /*0770*/  LDCU.64 UR10, c[0x0][0x388] ;  /* 0x00007100ff0a77ac */ /* 0x000e620008000a00 */
[----:B------:R-:W-:Y:S01]  /*0780*/  IMAD R11, R0, UR4, R5 ;  /* 0x00000004000b7c24 */ /* 0x000fe2000f8e0205 */
[C---:B------:R-:W-:Y:S02]  /*0790*/  IADD3 R15, PT, PT, R2.reuse, UR4, RZ ;  /* 0x00000004020f7c10 */ /* 0x040fe4000fffe0ff */
[----:B------:R-:W-:-:S03]  /*07a0*/  IADD3 R4, P0, PT, R2, UR4, RZ ;  /* 0x0000000402047c10 */ /* 0x000fc6000ff1e0ff */
[----:B------:R-:W2:Y:S01]  /*07b0*/  LDC.64 R12, c[0x0][0x388] ;  /* 0x0000e200ff0c7b82 */ /* 0x000ea20000000a00 */
[----:B0-----:R-:W-:Y:S01]  /*07c0*/  IMAD.WIDE R6, R11, 0x8, R6 ;  /* 0x000000080b067825 */ /* 0x001fe200078e0206 */
[----:B------:R-:W-:Y:S02]  /*07d0*/  IADD3.X R11, PT, PT, RZ, RZ, RZ, P0, !PT ;  /* 0x000000ffff0b7210 */ /* 0x000fe400007fe4ff */
[----:B-1----:R-:W-:-:S04]  /*07e0*/  LEA R10, P0, R4, UR10, 0x3 ;  /* 0x0000000a040a7c11 */ /* 0x002fc8000f8018ff */
[----:B------:R-:W-:Y:S01]  /*07f0*/  LEA.HI.X R11, R4, UR11, R11, 0x3, P0 ;  /* 0x0000000b040b7c11 */ /* 0x000fe200080f1c0b */
[----:B--2---:R-:W-:-:S04]  /*0800*/  IMAD.WIDE.U32 R12, R15, 0x8, R12 ;  /* 0x000000080f0c7825 */ /* 0x004fc800078e000c */
[C---:B------:R-:W-:Y:S01]  /*0810*/  IMAD.WIDE R14, R0.reuse, 0x8, R6 ;  /* 0x00000008000e7825 */ /* 0x040fe200078e0206 */
[----:B------:R-:W2:Y:S04]  /*0820*/  LDG.E.64 R16, desc[UR8][R10.64+0x8] ;  /* 0x000008080a107981 */ /* 0x000ea8000c1e1b00 */
[----:B------:R-:W3:Y:S01]  /*0830*/  LDG.E.64 R6, desc[UR8][R6.64] ;  /* 0x0000000806067981 */ /* 0x000ee2000c1e1b00 */
[----:B------:R-:W-:-:S03]  /*0840*/  IMAD.WIDE R26, R0, 0x8, R14 ;  /* 0x00000008001a7825 */ /* 0x000fc600078e020e */
[----:B------:R-:W3:Y:S04]  /*0850*/  LDG.E.64 R12, desc[UR8][R12.64] ;  /* 0x000000080c0c7981 */ /* 0x000ee8000c1e1b00 */
[----:B------:R-:W2:Y:S01]  /*0860*/  LDG.E.64 R14, desc[UR8][R14.64] ;  /* 0x000000080e0e7981 */ /* 0x000ea2000c1e1b00 */
[----:B------:R-:W-:-:S03]  /*0870*/  IMAD.WIDE R24, R0, 0x8, R26 ;  /* 0x0000000800187825 */ /* 0x000fc600078e021a */
[----:B------:R-:W4:Y:S04]  /*0880*/  LDG.E.64 R18, desc[UR8][R10.64+0x10] ;  /* 0x000010080a127981 */ /* 0x000f28000c1e1b00 */
[----:B------:R-:W4:Y:S04]  /*0890*/  LDG.E.64 R20, desc[UR8][R26.64] ;  /* 0x000000081a147981 */ /* 0x000f28000c1e1b00 */
[----:B------:R-:W5:Y:S04]  /*08a0*/  LDG.E.64 R22, desc[UR8][R10.64+0x18] ;  /* 0x000018080a167981 */ /* 0x000f68000c1e1b00 */
[----:B------:R-:W5:Y:S01]  /*08b0*/  LDG.E.64 R24, desc[UR8][R24.64] ;  /* 0x0000000818187981 */ /* 0x000f62000c1e1b00 */
[----:B------:R-:W-:Y:S01]  /*08c0*/  UIADD3 UR4, UPT, UPT, UR4, 0x4, URZ ;  /* 0x0000000404047890 */ /* 0x000fe2000fffe0ff */
[-C--:B---3--:R-:W-:Y:S01]  /*08d0*/  FMUL R29, R7, R13.reuse ;  /* 0x0000000d071d7220 */ /* 0x088fe20000400000 */
[----:B------:R-:W-:-:S03]  /*08e0*/  FMUL R4, R6, R13 ;  /* 0x0000000d06047220 */ /* 0x000fc60000400000 */
[-C--:B------:R-:W-:Y:S01]  /*08f0*/  FFMA R29, R6, R12.reuse, -R29 ;  /* 0x0000000c061d7223 */ /* 0x080fe2000000081d */
[----:B------:R-:W-:Y:S01]  /*0900*/  FFMA R4, R7, R12, R4 ;  /* 0x0000000c07047223 */ /* 0x000fe20000000004 */
[-C--:B--2---:R-:W-:Y:S01]  /*0910*/  FMUL R6, R14, R17.reuse ;  /* 0x000000110e067220 */ /* 0x084fe20000400000 */
[C---:B------:R-:W-:Y:S01]  /*0920*/  FMUL R7, R15.reuse, R17 ;  /* 0x000000110f077220 */ /* 0x040fe20000400000 */
[----:B------:R-:W-:Y:S02]  /*0930*/  FADD R29, R8, R29 ;  /* 0x0000001d081d7221 */ /* 0x000fe40000000000 */
[-C--:B------:R-:W-:Y:S01]  /*0940*/  FFMA R15, R15, R16.reuse, R6 ;  /* 0x000000100f0f7223 */ /* 0x080fe20000000006 */
[----:B------:R-:W-:Y:S01]  /*0950*/  FFMA R14, R14, R16, -R7 ;  /* 0x000000100e0e7223 */ /* 0x000fe20000000807 */
[-C--:B----4-:R-:W-:Y:S01]  /*0960*/  FMUL R6, R20, R19.reuse ;  /* 0x0000001314067220 */ /* 0x090fe20000400000 */
[----:B------:R-:W-:Y:S01]  /*0970*/  FADD R4, R9, R4 ;  /* 0x0000000409047221 */ /* 0x000fe20000000000 */
[----:B------:R-:W-:Y:S01]  /*0980*/  FMUL R7, R21, R19 ;  /* 0x0000001315077220 */ /* 0x000fe20000400000 */
[----:B------:R-:W-:Y:S01]  /*0990*/  FADD R14, R29, R14 ;  /* 0x0000000e1d0e7221 */ /* 0x000fe20000000000 */
[-C--:B------:R-:W-:Y:S01]  /*09a0*/  FFMA R21, R21, R18.reuse, R6 ;  /* 0x0000001215157223 */ /* 0x080fe20000000006 */
[----:B------:R-:W-:Y:S01]  /*09b0*/  FADD R4, R4, R15 ;  /* 0x0000000f04047221 */ /* 0x000fe20000000000 */
[----:B------:R-:W-:Y:S01]  /*09c0*/  FFMA R7, R20, R18, -R7 ;  /* 0x0000001214077223 */ /* 0x000fe20000000807 */
[-C--:B-----5:R-:W-:Y:S01]  /*09d0*/  FMUL R9, R25, R23.reuse ;  /* 0x0000001719097220 */ /* 0x0a0fe20000400000 */
[----:B------:R-:W-:-:S02]  /*09e0*/  FMUL R6, R24, R23 ;  /* 0x0000001718067220 */ /* 0x000fc40000400000 */
[----:B------:R-:W-:Y:S01]  /*09f0*/  FADD R7, R14, R7 ;  /* 0x000000070e077221 */ /* 0x000fe20000000000 */
[----:B------:R-:W-:Y:S01]  /*0a00*/  FADD R4, R4, R21 ;  /* 0x0000001504047221 */ /* 0x000fe20000000000 */
[-C--:B------:R-:W-:Y:S01]  /*0a10*/  FFMA R8, R24, R22.reuse, -R9 ;  /* 0x0000001618087223 */ /* 0x080fe20000000809 */
[----:B------:R-:W-:-:S03]  /*0a20*/  FFMA R9, R25, R22, R6 ;  /* 0x0000001619097223 */ /* 0x000fc60000000006 */
[----:B------:R-:W-:Y:S01]  /*0a30*/  FADD R8, R7, R8 ;  /* 0x0000000807087221 */ /* 0x000fe20000000000 */
[----:B------:R-:W-:-:S07]  /*0a40*/  FADD R9, R4, R9 ;  /* 0x0000000904097221 */ /* 0x000fce0000000000 */
.L_x_3:
[----:B------:R-:W-:Y:S05]  /*0a50*/  BRA.U !UP1, `(.L_x_0) ;  /* 0x0000000109c07547 */ /* 0x000fea000b800000 */
[----:B------:R-:W-:Y:S02]  /*0a60*/  UISETP.NE.AND UP0, UPT, UR7, 0x1, UPT ;  /* 0x000000010700788c */ /* 0x000fe4000bf05270 */
[----:B------:R-:W-:-:S04]  /*0a70*/  ULOP3.LUT UR5, UR5, 0x1, URZ, 0xc0, !UPT ;  /* 0x0000000105057892 */ /* 0x000fc8000f8ec0ff */
[----:B------:R-:W-:-:S03]  /*0a80*/  UISETP.NE.U32.AND UP1, UPT, UR5, 0x1, UPT ;  /* 0x000000010500788c */ /* 0x000fc6000bf25070 */
        /* <DEDUP_REMOVED lines=11> */
[----:B--2---:R-:W-:Y:S01]  /*0b40*/  IMAD.WIDE.U32 R10, R13, 0x8, R10 ;  /* 0x000000080d0a7825 */ /* 0x004fe200078e000a */
[----:B------:R-:W2:Y:S03]  /*0b50*/  LDG.E.64 R6, desc[UR8][R16.64] ;  /* 0x0000000810067981 */ /* 0x000ea6000c1e1b00 */
[----:B------:R-:W-:Y:S01]  /*0b60*/  IMAD.WIDE R12, R0, 0x8, R16 ;  /* 0x00000008000c7825 */ /* 0x000fe200078e0210 */
[----:B------:R-:W3:Y:S04]  /*0b70*/  LDG.E.64 R14, desc[UR8][R14.64+0x8] ;  /* 0x000008080e0e7981 */ /* 0x000ee8000c1e1b00 */
[----:B------:R-:W2:Y:S04]  /*0b80*/  LDG.E.64 R10, desc[UR8][R10.64] ;  /* 0x000000080a0a7981 */ /* 0x000ea8000c1e1b00 */
[----:B------:R-:W3:Y:S01]  /*0b90*/  LDG.E.64 R12, desc[UR8][R12.64] ;  /* 0x000000080c0c7981 */ /* 0x000ee2000c1e1b00 */
[----:B------:R-:W-:Y:S01]  /*0ba0*/  UIADD3 UR4, UPT, UPT, UR4, 0x2, URZ ;  /* 0x0000000204047890 */ /* 0x000fe2000fffe0ff */
[-C--:B--2---:R-:W-:Y:S01]  /*0bb0*/  FMUL R19, R7, R11.reuse ;  /* 0x0000000b07137220 */ /* 0x084fe20000400000 */
        /* <DEDUP_REMOVED lines=10> */
[----:B------:R-:W-:-:S07]  /*0c60*/  FADD R9, R4, R9 ;  /* 0x0000000904097221 */ /* 0x000fce0000000000 */
.L_x_4:
[----:B------:R-:W-:Y:S05]  /*0c70*/  BRA.U UP1, `(.L_x_0) ;  /* 0x0000000101387547 */ /* 0x000fea000b800000 */
[----:B------:R-:W0:Y:S01]  /*0c80*/  LDC.64 R6, c[0x0][0x380] ;  /* 0x0000e000ff067b82 */ /* 0x000e220000000a00 */
[----:B------:R-:W-:Y:S01]  /*0c90*/  IADD3 R15, PT, PT, R2, UR4, RZ ;  /* 0x00000004020f7c10 */ /* 0x000fe2000fffe0ff */
[----:B------:R-:W-:-:S06]  /*0ca0*/  IMAD R13, R0, UR4, R5 ;  /* 0x00000004000d7c24 */ /* 0x000fcc000f8e0205 */
[----:B------:R-:W1:Y:S01]  /*0cb0*/  LDC.64 R10, c[0x0][0x388] ;  /* 0x0000e200ff0a7b82 */ /* 0x000e620000000a00 */
[----:B0-----:R-:W-:-:S06]  /*0cc0*/  IMAD.WIDE R6, R13, 0x8, R6 ;  /* 0x000000080d067825 */ /* 0x001fcc00078e0206 */
[----:B------:R-:W2:Y:S01]  /*0cd0*/  LDG.E.64 R6, desc[UR8][R6.64] ;  /* 0x0000000806067981 */ /* 0x000ea2000c1e1b00 */
[----:B-1----:R-:W-:-:S06]  /*0ce0*/  IMAD.WIDE.U32 R10, R15, 0x8, R10 ;  /* 0x000000080f0a7825 */ /* 0x002fcc00078e000a */
[----:B------:R-:W2:Y:S02]  /*0cf0*/  LDG.E.64 R10, desc[UR8][R10.64] ;  /* 0x000000080a0a7981 */ /* 0x000ea4000c1e1b00 */
[-C--:B--2---:R-:W-:Y:S01]  /*0d00*/  FMUL R13, R7, R11.reuse ;  /* 0x0000000b070d7220 */ /* 0x084fe20000400000 */
[----:B------:R-:W-:-:S03]  /*0d10*/  FMUL R2, R6, R11 ;  /* 0x0000000b06027220 */ /* 0x000fc60000400000 */
[-C--:B------:R-:W-:Y:S01]  /*0d20*/  FFMA R13, R6, R10.reuse, -R13 ;  /* 0x0000000a060d7223 */ /* 0x080fe2000000080d */
[----:B------:R-:W-:-:S03]  /*0d30*/  FFMA R2, R7, R10, R2 ;  /* 0x0000000a07027223 */ /* 0x000fc60000000002 */
[----:B------:R-:W-:Y:S01]  /*0d40*/  FADD R8, R8, R13 ;  /* 0x0000000d08087221 */ /* 0x000fe20000000000 */
[----:B------:R-:W-:-:S07]  /*0d50*/  FADD R9, R9, R2 ;  /* 0x0000000209097221 */ /* 0x000fce0000000000 */
.L_x_0:
[----:B------:R-:W0:Y:S01]  /*0d60*/  LDC.64 R6, c[0x0][0x390] ;  /* 0x0000e400ff067b82 */ /* 0x000e220000000a00 */
[----:B------:R-:W-:-:S04]  /*0d70*/  IMAD R3, R3, R0, R5 ;  /* 0x0000000003037224 */ /* 0x000fc800078e0205 */
[----:B0-----:R-:W-:-:S05]  /*0d80*/  IMAD.WIDE R2, R3, 0x8, R6 ;  /* 0x0000000803027825 */ /* 0x001fca00078e0206 */
[----:B------:R-:W-:Y:S01]  /*0d90*/  STG.E.64 desc[UR8][R2.64], R8 ;  /* 0x0000000802007986 */ /* 0x000fe2000c101b08 */
[----:B------:R-:W-:Y:S05]  /*0da0*/  EXIT ;  /* 0x000000000000794d */ /* 0x000fea0003800000 */
.L_x_5:
[----:B------:R-:W-:-:S00]  /*0db0*/  BRA `(.L_x_5) ;  /* 0xfffffffc00fc7947 */ /* 0x000fc0000383ffff */
[----:B------:R-:W-:-:S00]  /*0dc0*/  NOP ;  /* 0x0000000000007918 */ /* 0x000fc00000000000 */
        /* <DEDUP_REMOVED lines=11> */
.L_x_7:


//--------------------- .text._Z19hermitian_transposePK6float2PS_ii --------------------------
	.section	.text._Z19hermitian_transposePK6float2PS_ii,"ax",@progbits
	.align	128
        .global         _Z19hermitian_transposePK6float2PS_ii
        .type           _Z19hermitian_transposePK6float2PS_ii,@function
        .size           _Z19hermitian_transposePK6float2PS_ii,(.L_x_8 - _Z19hermitian_transposePK6float2PS_ii)
        .other          _Z19hermitian_transposePK6float2PS_ii,@"STO_CUDA_ENTRY STV_DEFAULT"
_Z19hermitian_transposePK6float2PS_ii:
.text._Z19hermitian_transposePK6float2PS_ii:
[----:B------:R-:W-:Y:S01]  /*0000*/  LDC R1, c[0x0][0x37c] ;  /* 0x0000df00ff017b82 */ /* 0x000fe20000000800 */
[----:B------:R-:W0:Y:S01]  /*0010*/  S2R R7, SR_TID.Y ;  /* 0x0000000000077919 */ /* 0x000e220000002200 */
[----:B------:R-:W1:Y:S01]  /*0020*/  LDCU UR4, c[0x0][0x360] ;  /* 0x00006c00ff0477ac */ /* 0x000e620008000800 */
[----:B------:R-:W0:Y:S01]  /*0030*/  S2R R2, SR_CTAID.Y ;  /* 0x0000000000027919 */ /* 0x000e220000002600 */
[----:B------:R-:W0:Y:S01]  /*0040*/  LDCU UR5, c[0x0][0x364] ;  /* 0x00006c80ff0577ac */ /* 0x000e220008000800 */
[----:B------:R-:W1:Y:S01]  /*0050*/  S2R R0, SR_TID.X ;  /* 0x0000000000007919 */ /* 0x000e620000002100 */
[----:B------:R-:W2:Y:S01]  /*0060*/  LDCU.64 UR6, c[0x0][0x390] ;  /* 0x00007200ff0677ac */ /* 0x000ea20008000a00 */
[----:B------:R-:W1:Y:S01]  /*0070*/  S2R R3, SR_CTAID.X ;  /* 0x0000000000037919 */ /* 0x000e620000002500 */
[----:B0-----:R-:W-:-:S05]  /*0080*/  IMAD R7, R2, UR5, R7 ;  /* 0x0000000502077c24 */ /* 0x001fca000f8e0207 */
[----:B--2---:R-:W-:Y:S01]  /*0090*/  ISETP.GE.AND P0, PT, R7, UR7, PT ;  /* 0x0000000707007c0c */ /* 0x004fe2000bf06270 */
[----:B-1----:R-:W-:-:S05]  /*00a0*/  IMAD R0, R3, UR4, R0 ;  /* 0x0000000403007c24 */ /* 0x002fca000f8e0200 */
[----:B------:R-:W-:-:S13]  /*00b0*/  ISETP.GE.OR P0, PT, R0, UR6, P0 ;  /* 0x0000000600007c0c */ /* 0x000fda0008706670 */
[----:B------:R-:W-:Y:S05]  /*00c0*/  @P0 EXIT ;  /* 0x000000000000094d */ /* 0x000fea0003800000 */
[----:B------:R-:W0:Y:S01]  /*00d0*/  LDC.64 R2, c[0x0][0x380] ;  /* 0x0000e000ff027b82 */ /* 0x000e220000000a00 */
[----:B------:R-:W1:Y:S01]  /*00e0*/  LDCU.64 UR4, c[0x0][0x358] ;  /* 0x00006b00ff0477ac */ /* 0x000e620008000a00 */
[----:B------:R-:W-:-:S04]  /*00f0*/  IMAD R5, R7, UR6, R0 ;  /* 0x0000000607057c24 */ /* 0x000fc8000f8e0200 */
[----:B0-----:R-:W-:Y:S02]  /*0100*/  IMAD.WIDE R2, R5, 0x8, R2 ;  /* 0x0000000805027825 */ /* 0x001fe400078e0202 */
[----:B------:R-:W0:Y:S04]  /*0110*/  LDC.64 R4, c[0x0][0x388] ;  /* 0x0000e200ff047b82 */ /* 0x000e280000000a00 */
[----:B-1----:R-:W2:Y:S01]  /*0120*/  LDG.E.64 R2, desc[UR4][R2.64] ;  /* 0x0000000402027981 */ /* 0x002ea2000c1e1b00 */
[----:B------:R-:W-:-:S04]  /*0130*/  IMAD R7, R0, UR7, R7 ;  /* 0x0000000700077c24 */ /* 0x000fc8000f8e0207 */
[----:B0-----:R-:W-:-:S04]  /*0140*/  IMAD.WIDE R4, R7, 0x8, R4 ;  /* 0x0000000807047825 */ /* 0x001fc800078e0204 */
[----:B--2---:R-:W-:-:S05]  /*0150*/  FADD R3, -R3, -RZ ;  /* 0x800000ff03037221 */ /* 0x004fca0000000100 */
[----:B------:R-:W-:Y:S01]  /*0160*/  STG.E.64 desc[UR4][R4.64], R2 ;  /* 0x0000000204007986 */ /* 0x000fe2000c101b04 */
[----:B------:R-:W-:Y:S05]  /*0170*/  EXIT ;  /* 0x000000000000794d */ /* 0x000fea0003800000 */
.L_x_6:
        /* <DEDUP_REMOVED lines=16> */
.L_x_8:


//--------------------- .nv.shared.reserved.0     --------------------------
	.section	.nv.shared.reserved.0,"aw",@nobits
	.weak		__nv_reservedSMEM_offset_0_alias
	.size		__nv_reservedSMEM_offset_0_alias, 0, 64
	.other		__nv_reservedSMEM_offset_0_alias,@"STO_CUDA_RESERVED_SHARED STV_DEFAULT"
__nv_reservedSMEM_offset_0_alias:
	.zero		0
	.zero		64


//--------------------- .nv.constant0._Z19complex_matrix_multPK6float2S1_PS_iii --------------------------
	.section	.nv.constant0._Z19complex_matrix_multPK6float2S1_PS_iii,"a",@progbits
	.sectionflags	@""
	.align	4
.nv.constant0._Z19complex_matrix_multPK6float2S1_PS_iii:
	.zero		932


//--------------------- .nv.constant0._Z19hermitian_transposePK6float2PS_ii --------------------------
	.section	.nv.constant0._Z19hermitian_transposePK6float2PS_ii,"a",@progbits
	.sectionflags	@""
	.align	4
.nv.constant0._Z19hermitian_transposePK6float2PS_ii:
	.zero		920


//--------------------- SYMBOLS --------------------------

	.type		.nv.reservedSmem.offset0,@object
	.size		.nv.reservedSmem.offset0,0x4
